//
// Generated by NVIDIA NVVM Compiler
//
// Compiler Build ID: CL-36424714
// Cuda compilation tools, release 13.0, V13.0.88
// Based on NVVM 20.0.0
//

.version 9.0
.target sm_100
.address_size 64

	// .globl	_Z16mandelbrotKernelPdS_Piii

.visible .entry _Z16mandelbrotKernelPdS_Piii(
	.param .u64 .ptr .align 1 _Z16mandelbrotKernelPdS_Piii_param_0,
	.param .u64 .ptr .align 1 _Z16mandelbrotKernelPdS_Piii_param_1,
	.param .u64 .ptr .align 1 _Z16mandelbrotKernelPdS_Piii_param_2,
	.param .u32 _Z16mandelbrotKernelPdS_Piii_param_3,
	.param .u32 _Z16mandelbrotKernelPdS_Piii_param_4
)
{
	.reg .pred 	%p<10>;
	.reg .b32 	%r<23>;
	.reg .b64 	%rd<13>;
	.reg .b64 	%fd<63>;

	ld.param.u64 	%rd2, [_Z16mandelbrotKernelPdS_Piii_param_0];
	ld.param.u64 	%rd3, [_Z16mandelbrotKernelPdS_Piii_param_1];
	ld.param.u64 	%rd1, [_Z16mandelbrotKernelPdS_Piii_param_2];
	ld.param.u32 	%r13, [_Z16mandelbrotKernelPdS_Piii_param_3];
	cvta.to.global.u64 	%rd4, %rd3;
	cvta.to.global.u64 	%rd5, %rd2;
	mov.u32 	%r14, %ctaid.x;
	mov.u32 	%r15, %ntid.x;
	mov.u32 	%r16, %tid.x;
	mad.lo.s32 	%r1, %r14, %r15, %r16;
	div.s32 	%r17, %r1, %r13;
	mul.lo.s32 	%r18, %r17, %r13;
	sub.s32 	%r19, %r1, %r18;
	mul.wide.s32 	%rd6, %r19, 8;
	add.s64 	%rd7, %rd5, %rd6;
	ld.global.f64 	%fd1, [%rd7];
	mul.wide.s32 	%rd8, %r17, 8;
	add.s64 	%rd9, %rd4, %rd8;
	ld.global.f64 	%fd2, [%rd9];
	mov.b32 	%r2, 0;
	mov.f64 	%fd61, %fd2;
	mov.f64 	%fd62, %fd1;
$L__BB0_1:
	mul.f64 	%fd5, %fd62, %fd62;
	mul.f64 	%fd6, %fd61, %fd61;
	add.f64 	%fd37, %fd5, %fd6;
	setp.gt.f64 	%p1, %fd37, 0d4010000000000000;
	mov.u32 	%r22, %r2;
	@%p1 bra 	$L__BB0_17;
	mul.f64 	%fd38, %fd62, %fd61;
	fma.rn.f64 	%fd7, %fd38, 0d4000000000000000, %fd2;
	sub.f64 	%fd39, %fd5, %fd6;
	add.f64 	%fd8, %fd39, %fd1;
	mul.f64 	%fd9, %fd8, %fd8;
	mul.f64 	%fd10, %fd7, %fd7;
	add.f64 	%fd40, %fd9, %fd10;
	setp.gt.f64 	%p2, %fd40, 0d4010000000000000;
	@%p2 bra 	$L__BB0_16;
	mul.f64 	%fd41, %fd8, %fd7;
	fma.rn.f64 	%fd11, %fd41, 0d4000000000000000, %fd2;
	sub.f64 	%fd42, %fd9, %fd10;
	add.f64 	%fd12, %fd42, %fd1;
	mul.f64 	%fd13, %fd12, %fd12;
	mul.f64 	%fd14, %fd11, %fd11;
	add.f64 	%fd43, %fd13, %fd14;
	setp.gt.f64 	%p3, %fd43, 0d4010000000000000;
	@%p3 bra 	$L__BB0_15;
	mul.f64 	%fd44, %fd12, %fd11;
	fma.rn.f64 	%fd15, %fd44, 0d4000000000000000, %fd2;
	sub.f64 	%fd45, %fd13, %fd14;
	add.f64 	%fd16, %fd45, %fd1;
	mul.f64 	%fd17, %fd16, %fd16;
	mul.f64 	%fd18, %fd15, %fd15;
	add.f64 	%fd46, %fd17, %fd18;
	setp.gt.f64 	%p4, %fd46, 0d4010000000000000;
	@%p4 bra 	$L__BB0_14;
	mul.f64 	%fd47, %fd16, %fd15;
	fma.rn.f64 	%fd19, %fd47, 0d4000000000000000, %fd2;
	sub.f64 	%fd48, %fd17, %fd18;
	add.f64 	%fd20, %fd48, %fd1;
	mul.f64 	%fd21, %fd20, %fd20;
	mul.f64 	%fd22, %fd19, %fd19;
	add.f64 	%fd49, %fd21, %fd22;
	setp.gt.f64 	%p5, %fd49, 0d4010000000000000;
	@%p5 bra 	$L__BB0_13;
	mul.f64 	%fd50, %fd20, %fd19;
	fma.rn.f64 	%fd23, %fd50, 0d4000000000000000, %fd2;
	sub.f64 	%fd51, %fd21, %fd22;
	add.f64 	%fd24, %fd51, %fd1;
	mul.f64 	%fd25, %fd24, %fd24;
	mul.f64 	%fd26, %fd23, %fd23;
	add.f64 	%fd52, %fd25, %fd26;
	setp.gt.f64 	%p6, %fd52, 0d4010000000000000;
	@%p6 bra 	$L__BB0_12;
	mul.f64 	%fd53, %fd24, %fd23;
	fma.rn.f64 	%fd27, %fd53, 0d4000000000000000, %fd2;
	sub.f64 	%fd54, %fd25, %fd26;
	add.f64 	%fd28, %fd54, %fd1;
	mul.f64 	%fd29, %fd28, %fd28;
	mul.f64 	%fd30, %fd27, %fd27;
	add.f64 	%fd55, %fd29, %fd30;
	setp.gt.f64 	%p7, %fd55, 0d4010000000000000;
	@%p7 bra 	$L__BB0_11;
	mul.f64 	%fd56, %fd28, %fd27;
	fma.rn.f64 	%fd31, %fd56, 0d4000000000000000, %fd2;
	sub.f64 	%fd57, %fd29, %fd30;
	add.f64 	%fd32, %fd57, %fd1;
	mul.f64 	%fd33, %fd32, %fd32;
	mul.f64 	%fd34, %fd31, %fd31;
	add.f64 	%fd58, %fd33, %fd34;
	setp.gt.f64 	%p8, %fd58, 0d4010000000000000;
	@%p8 bra 	$L__BB0_10;
	mul.f64 	%fd59, %fd32, %fd31;
	fma.rn.f64 	%fd61, %fd59, 0d4000000000000000, %fd2;
	sub.f64 	%fd60, %fd33, %fd34;
	add.f64 	%fd62, %fd60, %fd1;
	add.s32 	%r2, %r2, 8;
	setp.eq.s32 	%p9, %r2, 1000;
	mov.b32 	%r22, 1000;
	@%p9 bra 	$L__BB0_17;
	bra.uni 	$L__BB0_1;
$L__BB0_10:
	add.s32 	%r22, %r2, 7;
	bra.uni 	$L__BB0_17;
$L__BB0_11:
	add.s32 	%r22, %r2, 6;
	bra.uni 	$L__BB0_17;
$L__BB0_12:
	add.s32 	%r22, %r2, 5;
	bra.uni 	$L__BB0_17;
$L__BB0_13:
	add.s32 	%r22, %r2, 4;
	bra.uni 	$L__BB0_17;
$L__BB0_14:
	add.s32 	%r22, %r2, 3;
	bra.uni 	$L__BB0_17;
$L__BB0_15:
	add.s32 	%r22, %r2, 2;
	bra.uni 	$L__BB0_17;
$L__BB0_16:
	add.s32 	%r22, %r2, 1;
$L__BB0_17:
	cvta.to.global.u64 	%rd10, %rd1;
	mul.wide.s32 	%rd11, %r1, 4;
	add.s64 	%rd12, %rd10, %rd11;
	st.global.u32 	[%rd12], %r22;
	ret;

}


// ===== COMPILED SASS (sm_100) =====

	.target	sm_100

	.elftype	@"ET_EXEC"


//--------------------- .note.nv.tkinfo           --------------------------
	.section	.note.nv.tkinfo,"",@"SHT_NOTE"
	.sectionflags	@"SHF_NOTE_NV_TKINFO"
	.tkinfo
        /*0018*/ 	.word	0x00000002
        /*0030*/ 	.string	""
        /*0030*/ 	.string	"ptxas"
        /*0030*/ 	.string	"Cuda compilation tools, release 13.0, V13.0.88"
        /*0030*/ 	.string	"Build cuda_13.0.r13.0/compiler.36424714_0"
        /*0030*/ 	.string	"-arch sm_100 -m 64 "



//--------------------- .note.nv.cuinfo           --------------------------
	.section	.note.nv.cuinfo,"",@"SHT_NOTE"
	.sectionflags	@"SHF_NOTE_NV_CUINFO"
        /*0018*/ 	.short	0x0002
        /*001a*/ 	.short	0x0064
        /*001c*/ 	.short	0x0082
	.zero		2


//--------------------- .nv.info                  --------------------------
	.section	.nv.info,"",@"SHT_CUDA_INFO"
	.align	4


	//----- nvinfo : EIATTR_REGCOUNT
	.align		4
        /*0000*/ 	.byte	0x04, 0x2f
        /*0002*/ 	.short	(.L_1 - .L_0)
	.align		4
.L_0:
        /*0004*/ 	.word	index@(_Z16mandelbrotKernelPdS_Piii)
        /*0008*/ 	.word	0x00000014


	//----- nvinfo : EIATTR_FRAME_SIZE
	.align		4
.L_1:
        /*000c*/ 	.byte	0x04, 0x11
        /*000e*/ 	.short	(.L_3 - .L_2)
	.align		4
.L_2:
        /*0010*/ 	.word	index@(_Z16mandelbrotKernelPdS_Piii)
        /*0014*/ 	.word	0x00000000


	//----- nvinfo : EIATTR_MIN_STACK_SIZE
	.align		4
.L_3:
        /*0018*/ 	.byte	0x04, 0x12
        /*001a*/ 	.short	(.L_5 - .L_4)
	.align		4
.L_4:
        /*001c*/ 	.word	index@(_Z16mandelbrotKernelPdS_Piii)
        /*0020*/ 	.word	0x00000000
.L_5:


//--------------------- .nv.compat                --------------------------
	.section	.nv.compat,"",@"SHT_CUDA_COMPAT_INFO"
	.align	4
        /*0000*/ 	.byte	0x02, 0x09, 0x00, 0x00, 0x02, 0x02, 0x01, 0x00, 0x02, 0x05, 0x05, 0x00, 0x03, 0x07, 0x01, 0x01
        /*0010*/ 	.byte	0x02, 0x03, 0x00, 0x00, 0x02, 0x06, 0x01, 0x00, 0x04, 0x0b, 0x08, 0x00, 0x01, 0x00, 0x00, 0x00
        /*0020*/ 	.byte	0x00, 0x00, 0x00, 0x00


//--------------------- .nv.info._Z16mandelbrotKernelPdS_Piii --------------------------
	.section	.nv.info._Z16mandelbrotKernelPdS_Piii,"",@"SHT_CUDA_INFO"
	.sectionflags	@""
	.align	4


	//----- nvinfo : EIATTR_CUDA_API_VERSION
	.align		4
        /*0000*/ 	.byte	0x04, 0x37
        /*0002*/ 	.short	(.L_7 - .L_6)
.L_6:
        /*0004*/ 	.word	0x00000082


	//----- nvinfo : EIATTR_KPARAM_INFO
	.align		4
.L_7:
        /*0008*/ 	.byte	0x04, 0x17
        /*000a*/ 	.short	(.L_9 - .L_8)
.L_8:
        /*000c*/ 	.word	0x00000000
        /*0010*/ 	.short	0x0004
        /*0012*/ 	.short	0x001c
        /*0014*/ 	.byte	0x00, 0xf0, 0x11, 0x00


	//----- nvinfo : EIATTR_KPARAM_INFO
	.align		4
.L_9:
        /*0018*/ 	.byte	0x04, 0x17
        /*001a*/ 	.short	(.L_11 - .L_10)
.L_10:
        /*001c*/ 	.word	0x00000000
        /*0020*/ 	.short	0x0003
        /*0022*/ 	.short	0x0018
        /*0024*/ 	.byte	0x00, 0xf0, 0x11, 0x00


	//----- nvinfo : EIATTR_KPARAM_INFO
	.align		4
.L_11:
        /*0028*/ 	.byte	0x04, 0x17
        /*002a*/ 	.short	(.L_13 - .L_12)
.L_12:
        /*002c*/ 	.word	0x00000000
        /*0030*/ 	.short	0x0002
        /*0032*/ 	.short	0x0010
        /*0034*/ 	.byte	0x00, 0xf5, 0x21, 0x00


	//----- nvinfo : EIATTR_KPARAM_INFO
	.align		4
.L_13:
        /*0038*/ 	.byte	0x04, 0x17
        /*003a*/ 	.short	(.L_15 - .L_14)
.L_14:
        /*003c*/ 	.word	0x00000000
        /*0040*/ 	.short	0x0001
        /*0042*/ 	.short	0x0008
        /*0044*/ 	.byte	0x00, 0xf5, 0x21, 0x00


	//----- nvinfo : EIATTR_KPARAM_INFO
	.align		4
.L_15:
        /*0048*/ 	.byte	0x04, 0x17
        /*004a*/ 	.short	(.L_17 - .L_16)
.L_16:
        /*004c*/ 	.word	0x00000000
        /*0050*/ 	.short	0x0000
        /*0052*/ 	.short	0x0000
        /*0054*/ 	.byte	0x00, 0xf5, 0x21, 0x00


	//----- nvinfo : EIATTR_SPARSE_MMA_MASK
	.align		4
.L_17:
        /*0058*/ 	.byte	0x03, 0x50
        /*005a*/ 	.short	0x0000


	//----- nvinfo : EIATTR_MAXREG_COUNT
	.align		4
        /*005c*/ 	.byte	0x03, 0x1b
        /*005e*/ 	.short	0x00ff


	//----- nvinfo : EIATTR_MERCURY_ISA_VERSION
	.align		4
        /*0060*/ 	.byte	0x03, 0x5f
        /*0062*/ 	.short	0x0101


	//----- nvinfo : EIATTR_VRC_CTA_INIT_COUNT
	.align		4
        /*0064*/ 	.byte	0x02, 0x4a
	.zero		1
	.zero		1


	//----- nvinfo : EIATTR_EXIT_INSTR_OFFSETS
	.align		4
        /*0068*/ 	.byte	0x04, 0x1c
        /*006a*/ 	.short	(.L_19 - .L_18)


	//   ....[0]....
.L_18:
        /*006c*/ 	.word	0x00000950


	//----- nvinfo : EIATTR_CRS_STACK_SIZE
	.align		4
.L_19:
        /*0070*/ 	.byte	0x04, 0x1e
        /*0072*/ 	.short	(.L_21 - .L_20)
.L_20:
        /*0074*/ 	.word	0x00000000


	//----- nvinfo : EIATTR_CBANK_PARAM_SIZE
	.align		4
.L_21:
        /*0078*/ 	.byte	0x03, 0x19
        /*007a*/ 	.short	0x0020


	//----- nvinfo : EIATTR_PARAM_CBANK
	.align		4
        /*007c*/ 	.byte	0x04, 0x0a
        /*007e*/ 	.short	(.L_23 - .L_22)
	.align		4
.L_22:
        /*0080*/ 	.word	index@(.nv.constant0._Z16mandelbrotKernelPdS_Piii)
        /*0084*/ 	.short	0x0380
        /*0086*/ 	.short	0x0020


	//----- nvinfo : EIATTR_SW_WAR
	.align		4
.L_23:
        /*0088*/ 	.byte	0x04, 0x36
        /*008a*/ 	.short	(.L_25 - .L_24)
.L_24:
        /*008c*/ 	.word	0x00000008
.L_25:


//--------------------- .nv.callgraph             --------------------------
	.section	.nv.callgraph,"",@"SHT_CUDA_CALLGRAPH"
	.align	4
	.sectionentsize	8
	.align		4
        /*0000*/ 	.word	0x00000000
	.align		4
        /*0004*/ 	.word	0xffffffff
	.align		4
        /*0008*/ 	.word	0x00000000
	.align		4
        /*000c*/ 	.word	0xfffffffe
	.align		4
        /*0010*/ 	.word	0x00000000
	.align		4
        /*0014*/ 	.word	0xfffffffd
	.align		4
        /*0018*/ 	.word	0x00000000
	.align		4
        /*001c*/ 	.word	0xfffffffc


//--------------------- .text._Z16mandelbrotKernelPdS_Piii --------------------------
	.section	.text._Z16mandelbrotKernelPdS_Piii,"ax",@progbits
	.align	128
        .global         _Z16mandelbrotKernelPdS_Piii
        .type           _Z16mandelbrotKernelPdS_Piii,@function
        .size           _Z16mandelbrotKernelPdS_Piii,(.L_x_11 - _Z16mandelbrotKernelPdS_Piii)
        .other          _Z16mandelbrotKernelPdS_Piii,@"STO_CUDA_ENTRY STV_DEFAULT"
_Z16mandelbrotKernelPdS_Piii:
.text._Z16mandelbrotKernelPdS_Piii:
[----:B------:R-:W-:Y:S08]  /*0000*/  LDC R1, c[0x0][0x37c] ;  /* 0x0000df00ff017b82 */ /* 0x000ff00000000800 */
[----:B------:R-:W0:Y:S01]  /*0010*/  LDC R9, c[0x0][0x398] ;  /* 0x0000e600ff097b82 */ /* 0x000e220000000800 */
[----:B------:R-:W1:Y:S07]  /*0020*/  S2R R5, SR_TID.X ;  /* 0x0000000000057919 */ /* 0x000e6e0000002100 */
[----:B------:R-:W1:Y:S08]  /*0030*/  S2UR UR4, SR_CTAID.X ;  /* 0x00000000000479c3 */ /* 0x000e700000002500 */
[----:B------:R-:W1:Y:S01]  /*0040*/  LDC R0, c[0x0][0x360] ;  /* 0x0000d800ff007b82 */ /* 0x000e620000000800 */
[----:B0-----:R-:W-:-:S04]  /*0050*/  IABS R7, R9 ;  /* 0x0000000900077213 */ /* 0x001fc80000000000 */
[----:B------:R-:W0:Y:S01]  /*0060*/  I2F.RP R4, R7 ;  /* 0x0000000700047306 */ /* 0x000e220000209400 */
[----:B-1----:R-:W-:Y:S01]  /*0070*/  IMAD R0, R0, UR4, R5 ;  /* 0x0000000400007c24 */ /* 0x002fe2000f8e0205 */
[----:B------:R-:W1:Y:S06]  /*0080*/  LDCU.64 UR4, c[0x0][0x358] ;  /* 0x00006b00ff0477ac */ /* 0x000e6c0008000a00 */
[----:B0-----:R-:W0:Y:S02]  /*0090*/  MUFU.RCP R4, R4 ;  /* 0x0000000400047308 */ /* 0x001e240000001000 */
[----:B0-----:R-:W-:-:S02]  /*00a0*/  IADD3 R2, PT, PT, R4, 0xffffffe, RZ ;  /* 0x0ffffffe04027810 */ /* 0x001fc40007ffe0ff */
[----:B------:R-:W-:-:S04]  /*00b0*/  IABS R4, R0 ;  /* 0x0000000000047213 */ /* 0x000fc80000000000 */
[----:B------:R0:W2:Y:S02]  /*00c0*/  F2I.FTZ.U32.TRUNC.NTZ R3, R2 ;  /* 0x0000000200037305 */ /* 0x0000a4000021f000 */
[----:B0-----:R-:W-:Y:S01]  /*00d0*/  IMAD.MOV.U32 R2, RZ, RZ, RZ ;  /* 0x000000ffff027224 */ /* 0x001fe200078e00ff */
[----:B--2---:R-:W-:-:S05]  /*00e0*/  IADD3 R6, PT, PT, RZ, -R3, RZ ;  /* 0x80000003ff067210 */ /* 0x004fca0007ffe0ff */
[----:B------:R-:W-:-:S04]  /*00f0*/  IMAD R5, R6, R7, RZ ;  /* 0x0000000706057224 */ /* 0x000fc800078e02ff */
[----:B------:R-:W-:-:S06]  /*0100*/  IMAD.HI.U32 R3, R3, R5, R2 ;  /* 0x0000000503037227 */ /* 0x000fcc00078e0002 */
[----:B------:R-:W-:-:S05]  /*0110*/  IMAD.HI.U32 R6, R3, R4, RZ ;  /* 0x0000000403067227 */ /* 0x000fca00078e00ff */
[----:B------:R-:W-:-:S05]  /*0120*/  IADD3 R3, PT, PT, -R6, RZ, RZ ;  /* 0x000000ff06037210 */ /* 0x000fca0007ffe1ff */
[C---:B------:R-:W-:Y:S02]  /*0130*/  IMAD R2, R7.reuse, R3, R4 ;  /* 0x0000000307027224 */ /* 0x040fe400078e0204 */
[----:B------:R-:W0:Y:S03]  /*0140*/  LDC.64 R4, c[0x0][0x380] ;  /* 0x0000e000ff047b82 */ /* 0x000e260000000a00 */
[----:B------:R-:W-:-:S13]  /*0150*/  ISETP.GT.U32.AND P2, PT, R7, R2, PT ;  /* 0x000000020700720c */ /* 0x000fda0003f44070 */
[----:B------:R-:W-:Y:S01]  /*0160*/  @!P2 IMAD.IADD R2, R2, 0x1, -R7 ;  /* 0x000000010202a824 */ /* 0x000fe200078e0a07 */
[----:B------:R-:W-:Y:S02]  /*0170*/  @!P2 IADD3 R6, PT, PT, R6, 0x1, RZ ;  /* 0x000000010606a810 */ /* 0x000fe40007ffe0ff */
[----:B------:R-:W-:Y:S02]  /*0180*/  ISETP.NE.AND P2, PT, R9, RZ, PT ;  /* 0x000000ff0900720c */ /* 0x000fe40003f45270 */
[----:B------:R-:W-:Y:S02]  /*0190*/  ISETP.GE.U32.AND P0, PT, R2, R7, PT ;  /* 0x000000070200720c */ /* 0x000fe40003f06070 */
[----:B------:R-:W-:-:S04]  /*01a0*/  LOP3.LUT R2, R0, R9, RZ, 0x3c, !PT ;  /* 0x0000000900027212 */ /* 0x000fc800078e3cff */
[----:B------:R-:W-:Y:S02]  /*01b0*/  ISETP.GE.AND P1, PT, R2, RZ, PT ;  /* 0x000000ff0200720c */ /* 0x000fe40003f26270 */
[----:B------:R-:W2:Y:S05]  /*01c0*/  LDC.64 R2, c[0x0][0x388] ;  /* 0x0000e200ff027b82 */ /* 0x000eaa0000000a00 */
[----:B------:R-:W-:-:S06]  /*01d0*/  @P0 VIADD R6, R6, 0x1 ;  /* 0x0000000106060836 */ /* 0x000fcc0000000000 */
[----:B------:R-:W-:Y:S02]  /*01e0*/  @!P1 IADD3 R6, PT, PT, -R6, RZ, RZ ;  /* 0x000000ff06069210 */ /* 0x000fe40007ffe1ff */
[----:B------:R-:W-:-:S05]  /*01f0*/  @!P2 LOP3.LUT R6, RZ, R9, RZ, 0x33, !PT ;  /* 0x00000009ff06a212 */ /* 0x000fca00078e33ff */
[----:B------:R-:W-:-:S04]  /*0200*/  IMAD.MOV R7, RZ, RZ, -R6 ;  /* 0x000000ffff077224 */ /* 0x000fc800078e0a06 */
[----:B------:R-:W-:Y:S02]  /*0210*/  IMAD R7, R9, R7, R0 ;  /* 0x0000000709077224 */ /* 0x000fe400078e0200 */
[----:B--2---:R-:W-:-:S04]  /*0220*/  IMAD.WIDE R2, R6, 0x8, R2 ;  /* 0x0000000806027825 */ /* 0x004fc800078e0202 */
[----:B0-----:R-:W-:Y:S02]  /*0230*/  IMAD.WIDE R4, R7, 0x8, R4 ;  /* 0x0000000807047825 */ /* 0x001fe400078e0204 */
[----:B-1----:R-:W2:Y:S04]  /*0240*/  LDG.E.64 R2, desc[UR4][R2.64] ;  /* 0x0000000402027981 */ /* 0x002ea8000c1e1b00 */
[----:B------:R-:W3:Y:S01]  /*0250*/  LDG.E.64 R4, desc[UR4][R4.64] ;  /* 0x0000000404047981 */ /* 0x000ee2000c1e1b00 */
[----:B------:R-:W-:Y:S01]  /*0260*/  BSSY.RECONVERGENT B0, `(.L_x_0) ;  /* 0x000006b000007945 */ /* 0x000fe20003800200 */
[----:B------:R-:W-:Y:S01]  /*0270*/  MOV R13, RZ ;  /* 0x000000ff000d7202 */ /* 0x000fe20000000f00 */
[----:B--2---:R-:W-:Y:S02]  /*0280*/  DMUL R8, R2, R2 ;  /* 0x0000000202087228 */ /* 0x004fe40000000000 */
[----:B---3--:R-:W-:-:S08]  /*0290*/  DMUL R6, R4, R4 ;  /* 0x0000000404067228 */ /* 0x008fd00000000000 */
[----:B------:R-:W-:-:S08]  /*02a0*/  DADD R10, R6, R8 ;  /* 0x00000000060a7229 */ /* 0x000fd00000000008 */
[----:B------:R-:W-:-:S14]  /*02b0*/  DSETP.GT.AND P0, PT, R10, 4, PT ;  /* 0x401000000a00742a */ /* 0x000fdc0003f04000 */
[----:B------:R-:W-:Y:S05]  /*02c0*/  @P0 BRA `(.L_x_1) ;  /* 0x0000000400900947 */ /* 0x000fea0003800000 */
[----:B------:R-:W-:Y:S01]  /*02d0*/  IMAD.MOV.U32 R12, RZ, RZ, R6 ;  /* 0x000000ffff0c7224 */ /* 0x000fe200078e0006 */
[----:B------:R-:W-:Y:S01]  /*02e0*/  MOV R15, R9 ;  /* 0x00000009000f7202 */ /* 0x000fe20000000f00 */
[----:B------:R-:W-:Y:S01]  /*02f0*/  IMAD.MOV.U32 R14, RZ, RZ, R8 ;  /* 0x000000ffff0e7224 */ /* 0x000fe200078e0008 */
[----:B------:R-:W-:Y:S01]  /*0300*/  MOV R13, R7 ;  /* 0x00000007000d7202 */ /* 0x000fe20000000f00 */
[----:B------:R-:W-:Y:S01]  /*0310*/  IMAD.MOV.U32 R6, RZ, RZ, RZ ;  /* 0x000000ffff067224 */ /* 0x000fe200078e00ff */
[----:B------:R-:W-:Y:S01]  /*0320*/  MOV R8, R2 ;  /* 0x0000000200087202 */ /* 0x000fe20000000f00 */
[----:B------:R-:W-:Y:S01]  /*0330*/  IMAD.MOV.U32 R9, RZ, RZ, R3 ;  /* 0x000000ffff097224 */ /* 0x000fe200078e0003 */
[----:B------:R-:W-:Y:S01]  /*0340*/  MOV R10, R4 ;  /* 0x00000004000a7202 */ /* 0x000fe20000000f00 */
[----:B------:R-:W-:-:S07]  /*0350*/  IMAD.MOV.U32 R11, RZ, RZ, R5 ;  /* 0x000000ffff0b7224 */ /* 0x000fce00078e0005 */
.L_x_9:
[----:B------:R-:W-:Y:S02]  /*0360*/  DADD R12, -R14, R12 ;  /* 0x000000000e0c7229 */ /* 0x000fe4000000010c */
[----:B------:R-:W-:-:S06]  /*0370*/  DMUL R8, R10, R8 ;  /* 0x000000080a087228 */ /* 0x000fcc0000000000 */
[----:B------:R-:W-:Y:S02]  /*0380*/  DADD R12, R4, R12 ;  /* 0x00000000040c7229 */ /* 0x000fe4000000000c */
[----:B------:R-:W-:-:S06]  /*0390*/  DFMA R8, R8, 2, R2 ;  /* 0x400000000808782b */ /* 0x000fcc0000000002 */
[----:B------:R-:W-:Y:S02]  /*03a0*/  DMUL R10, R12, R12 ;  /* 0x0000000c0c0a7228 */ /* 0x000fe40000000000 */
[----:B------:R-:W-:-:S08]  /*03b0*/  DMUL R14, R8, R8 ;  /* 0x00000008080e7228 */ /* 0x000fd00000000000 */
[----:B------:R-:W-:-:S08]  /*03c0*/  DADD R16, R10, R14 ;  /* 0x000000000a107229 */ /* 0x000fd0000000000e */
[----:B------:R-:W-:-:S14]  /*03d0*/  DSETP.GT.AND P0, PT, R16, 4, PT ;  /* 0x401000001000742a */ /* 0x000fdc0003f04000 */
[----:B------:R-:W-:Y:S05]  /*03e0*/  @P0 BRA `(.L_x_2) ;  /* 0x0000000400440947 */ /* 0x000fea0003800000 */
[----:B------:R-:W-:Y:S02]  /*03f0*/  DADD R10, R10, -R14 ;  /* 0x000000000a0a7229 */ /* 0x000fe4000000080e */
        /* <DEDUP_REMOVED lines=53> */
[----:B------:R-:W-:Y:S01]  /*0750*/  IADD3 R6, PT, PT, R6, 0x8, RZ ;  /* 0x0000000806067810 */ /* 0x000fe20007ffe0ff */
[----:B------:R-:W-:Y:S02]  /*0760*/  DMUL R8, R8, R10 ;  /* 0x0000000a08087228 */ /* 0x000fe40000000000 */
[----:B------:R-:W-:Y:S01]  /*0770*/  DADD R10, R12, -R14 ;  /* 0x000000000c0a7229 */ /* 0x000fe2000000080e */
[----:B------:R-:W-:Y:S01]  /*0780*/  ISETP.NE.AND P0, PT, R6, 0x3e8, PT ;  /* 0x000003e80600780c */ /* 0x000fe20003f05270 */
[----:B------:R-:W-:-:S12]  /*0790*/  IMAD.MOV.U32 R13, RZ, RZ, 0x3e8 ;  /* 0x000003e8ff0d7424 */ /* 0x000fd800078e00ff */
[----:B------:R-:W-:Y:S05]  /*07a0*/  @!P0 BRA `(.L_x_1) ;  /* 0x0000000000588947 */ /* 0x000fea0003800000 */
[----:B------:R-:W-:Y:S02]  /*07b0*/  DADD R10, R4, R10 ;  /* 0x00000000040a7229 */ /* 0x000fe4000000000a */
[----:B------:R-:W-:-:S06]  /*07c0*/  DFMA R8, R8, 2, R2 ;  /* 0x400000000808782b */ /* 0x000fcc0000000002 */
[----:B------:R-:W-:Y:S02]  /*07d0*/  DMUL R12, R10, R10 ;  /* 0x0000000a0a0c7228 */ /* 0x000fe40000000000 */
[----:B------:R-:W-:-:S08]  /*07e0*/  DMUL R14, R8, R8 ;  /* 0x00000008080e7228 */ /* 0x000fd00000000000 */
[----:B------:R-:W-:-:S08]  /*07f0*/  DADD R16, R12, R14 ;  /* 0x000000000c107229 */ /* 0x000fd0000000000e */
[----:B------:R-:W-:-:S14]  /*0800*/  DSETP.GT.AND P0, PT, R16, 4, PT ;  /* 0x401000001000742a */ /* 0x000fdc0003f04000 */
[----:B------:R-:W-:Y:S05]  /*0810*/  @!P0 BRA `(.L_x_9) ;  /* 0xfffffff800d08947 */ /* 0x000fea000383ffff */
[----:B------:R-:W-:Y:S01]  /*0820*/  MOV R13, R6 ;  /* 0x00000006000d7202 */ /* 0x000fe20000000f00 */
[----:B------:R-:W-:Y:S06]  /*0830*/  BRA `(.L_x_1) ;  /* 0x0000000000347947 */ /* 0x000fec0003800000 */
.L_x_8:
[----:B------:R-:W-:Y:S01]  /*0840*/  VIADD R13, R6, 0x7 ;  /* 0x00000007060d7836 */ /* 0x000fe20000000000 */
[----:B------:R-:W-:Y:S06]  /*0850*/  BRA `(.L_x_1) ;  /* 0x00000000002c7947 */ /* 0x000fec0003800000 */
.L_x_7:
[----:B------:R-:W-:Y:S01]  /*0860*/  IADD3 R13, PT, PT, R6, 0x6, RZ ;  /* 0x00000006060d7810 */ /* 0x000fe20007ffe0ff */
[----:B------:R-:W-:Y:S06]  /*0870*/  BRA `(.L_x_1) ;  /* 0x0000000000247947 */ /* 0x000fec0003800000 */
.L_x_6:
[----:B------:R-:W-:Y:S01]  /*0880*/  VIADD R13, R6, 0x5 ;  /* 0x00000005060d7836 */ /* 0x000fe20000000000 */
[----:B------:R-:W-:Y:S06]  /*0890*/  BRA `(.L_x_1) ;  /* 0x00000000001c7947 */ /* 0x000fec0003800000 */
.L_x_5:
[----:B------:R-:W-:Y:S01]  /*08a0*/  IADD3 R13, PT, PT, R6, 0x4, RZ ;  /* 0x00000004060d7810 */ /* 0x000fe20007ffe0ff */
[----:B------:R-:W-:Y:S06]  /*08b0*/  BRA `(.L_x_1) ;  /* 0x0000000000147947 */ /* 0x000fec0003800000 */
.L_x_4:
[----:B------:R-:W-:Y:S01]  /*08c0*/  VIADD R13, R6, 0x3 ;  /* 0x00000003060d7836 */ /* 0x000fe20000000000 */
[----:B------:R-:W-:Y:S06]  /*08d0*/  BRA `(.L_x_1) ;  /* 0x00000000000c7947 */ /* 0x000fec0003800000 */
.L_x_3:
[----:B------:R-:W-:Y:S01]  /*08e0*/  IADD3 R13, PT, PT, R6, 0x2, RZ ;  /* 0x00000002060d7810 */ /* 0x000fe20007ffe0ff */
[----:B------:R-:W-:Y:S06]  /*08f0*/  BRA `(.L_x_1) ;  /* 0x0000000000047947 */ /* 0x000fec0003800000 */
.L_x_2:
[----:B------:R-:W-:-:S07]  /*0900*/  VIADD R13, R6, 0x1 ;  /* 0x00000001060d7836 */ /* 0x000fce0000000000 */
.L_x_1:
[----:B------:R-:W-:Y:S05]  /*0910*/  BSYNC.RECONVERGENT B0 ;  /* 0x0000000000007941 */ /* 0x000fea0003800200 */
.L_x_0:
[----:B------:R-:W0:Y:S02]  /*0920*/  LDC.64 R2, c[0x0][0x390] ;  /* 0x0000e400ff027b82 */ /* 0x000e240000000a00 */
[----:B0-----:R-:W-:-:S05]  /*0930*/  IMAD.WIDE R2, R0, 0x4, R2 ;  /* 0x0000000400027825 */ /* 0x001fca00078e0202 */
[----:B------:R-:W-:Y:S01]  /*0940*/  STG.E desc[UR4][R2.64], R13 ;  /* 0x0000000d02007986 */ /* 0x000fe2000c101904 */
[----:B------:R-:W-:Y:S05]  /*0950*/  EXIT ;  /* 0x000000000000794d */ /* 0x000fea0003800000 */
.L_x_10:
[----:B------:R-:W-:-:S00]  /*0960*/  BRA `(.L_x_10) ;  /* 0xfffffffc00fc7947 */ /* 0x000fc0000383ffff */
[----:B------:R-:W-:-:S00]  /*0970*/  NOP ;  /* 0x0000000000007918 */ /* 0x000fc00000000000 */
        /* <DEDUP_REMOVED lines=8> */
.L_x_11:


//--------------------- .nv.shared.reserved.0     --------------------------
	.section	.nv.shared.reserved.0,"aw",@nobits
	.weak		__nv_reservedSMEM_offset_0_alias
	.size		__nv_reservedSMEM_offset_0_alias, 0, 64
	.other		__nv_reservedSMEM_offset_0_alias,@"STO_CUDA_RESERVED_SHARED STV_DEFAULT"
__nv_reservedSMEM_offset_0_alias:
	.zero		0
	.zero		64


//--------------------- .nv.constant0._Z16mandelbrotKernelPdS_Piii --------------------------
	.section	.nv.constant0._Z16mandelbrotKernelPdS_Piii,"a",@progbits
	.sectionflags	@""
	.align	4
.nv.constant0._Z16mandelbrotKernelPdS_Piii:
	.zero		928


//--------------------- SYMBOLS --------------------------

	.type		.nv.reservedSmem.offset0,@object
	.size		.nv.reservedSmem.offset0,0x4
